	.headerflags	@"EF_CUDA_TEXMODE_UNIFIED EF_CUDA_64BIT_ADDRESS EF_CUDA_ACCELERATORS EF_CUDA_SM90 EF_CUDA_VIRTUAL_SM(EF_CUDA_SM90)"
	.elftype	@"ET_EXEC"


//--------------------- .nv.info                  --------------------------
	.section	.nv.info,"",@"SHT_CUDA_INFO"
	.align	4


	//----- nvinfo : EIATTR_REGCOUNT
	.align		4
        /*0000*/ 	.byte	0x04, 0x2f
        /*0002*/ 	.short	(.L_3 - .L_2)
	.align		4
.L_2:
        /*0004*/ 	.word	index@(triton_poi_fused__native_batch_norm_legit_no_training_relu_1)
        /*0008*/ 	.word	0x00000012


	//----- nvinfo : EIATTR_MIN_STACK_SIZE
	.align		4
.L_3:
        /*000c*/ 	.byte	0x04, 0x12
        /*000e*/ 	.short	(.L_5 - .L_4)
	.align		4
.L_4:
        /*0010*/ 	.word	index@(triton_poi_fused__native_batch_norm_legit_no_training_relu_1)
        /*0014*/ 	.word	0x00000000


	//----- nvinfo : EIATTR_FRAME_SIZE
	.align		4
.L_5:
        /*0018*/ 	.byte	0x04, 0x11
        /*001a*/ 	.short	(.L_7 - .L_6)
	.align		4
.L_6:
        /*001c*/ 	.word	index@(triton_poi_fused__native_batch_norm_legit_no_training_relu_1)
        /*0020*/ 	.word	0x00000000


	//----- nvinfo : EIATTR_MIN_STACK_SIZE
	.align		4
.L_7:
        /*0024*/ 	.byte	0x04, 0x12
        /*0026*/ 	.short	(.L_9 - .L_8)
	.align		4
.L_8:
        /*0028*/ 	.word	index@(triton_poi_fused__native_batch_norm_legit_no_training_relu_1)
        /*002c*/ 	.word	0x00000000
.L_9:


//--------------------- .nv.info.triton_poi_fused__native_batch_norm_legit_no_training_relu_1 --------------------------
	.section	.nv.info.triton_poi_fused__native_batch_norm_legit_no_training_relu_1,"",@"SHT_CUDA_INFO"
	.sectionflags	@""
	.align	4


	//----- nvinfo : EIATTR_CUDA_API_VERSION
	.align		4
        /*0000*/ 	.byte	0x04, 0x37
        /*0002*/ 	.short	(.L_11 - .L_10)
.L_10:
        /*0004*/ 	.word	0x0000007c


	//----- nvinfo : EIATTR_KPARAM_INFO
	.align		4
.L_11:
        /*0008*/ 	.byte	0x04, 0x17
        /*000a*/ 	.short	(.L_13 - .L_12)
.L_12:
        /*000c*/ 	.word	0x00000000
        /*0010*/ 	.short	0x0006
        /*0012*/ 	.short	0x0030
        /*0014*/ 	.byte	0x00, 0xf0, 0x11, 0x00


	//----- nvinfo : EIATTR_KPARAM_INFO
	.align		4
.L_13:
        /*0018*/ 	.byte	0x04, 0x17
        /*001a*/ 	.short	(.L_15 - .L_14)
.L_14:
        /*001c*/ 	.word	0x00000000
        /*0020*/ 	.short	0x0005
        /*0022*/ 	.short	0x0028
        /*0024*/ 	.byte	0x00, 0xf4, 0x21, 0x00


	//----- nvinfo : EIATTR_KPARAM_INFO
	.align		4
.L_15:
        /*0028*/ 	.byte	0x04, 0x17
        /*002a*/ 	.short	(.L_17 - .L_16)
.L_16:
        /*002c*/ 	.word	0x00000000
        /*0030*/ 	.short	0x0004
        /*0032*/ 	.short	0x0020
        /*0034*/ 	.byte	0x00, 0xf4, 0x21, 0x00


	//----- nvinfo : EIATTR_KPARAM_INFO
	.align		4
.L_17:
        /*0038*/ 	.byte	0x04, 0x17
        /*003a*/ 	.short	(.L_19 - .L_18)
.L_18:
        /*003c*/ 	.word	0x00000000
        /*0040*/ 	.short	0x0003
        /*0042*/ 	.short	0x0018
        /*0044*/ 	.byte	0x00, 0xf4, 0x21, 0x00


	//----- nvinfo : EIATTR_KPARAM_INFO
	.align		4
.L_19:
        /*0048*/ 	.byte	0x04, 0x17
        /*004a*/ 	.short	(.L_21 - .L_20)
.L_20:
        /*004c*/ 	.word	0x00000000
        /*0050*/ 	.short	0x0002
        /*0052*/ 	.short	0x0010
        /*0054*/ 	.byte	0x00, 0xf4, 0x21, 0x00


	//----- nvinfo : EIATTR_KPARAM_INFO
	.align		4
.L_21:
        /*0058*/ 	.byte	0x04, 0x17
        /*005a*/ 	.short	(.L_23 - .L_22)
.L_22:
        /*005c*/ 	.word	0x00000000
        /*0060*/ 	.short	0x0001
        /*0062*/ 	.short	0x0008
        /*0064*/ 	.byte	0x00, 0xf4, 0x21, 0x00


	//----- nvinfo : EIATTR_KPARAM_INFO
	.align		4
.L_23:
        /*0068*/ 	.byte	0x04, 0x17
        /*006a*/ 	.short	(.L_25 - .L_24)
.L_24:
        /*006c*/ 	.word	0x00000000
        /*0070*/ 	.short	0x0000
        /*0072*/ 	.short	0x0000
        /*0074*/ 	.byte	0x00, 0xf4, 0x21, 0x00


	//----- nvinfo : EIATTR_SPARSE_MMA_MASK
	.align		4
.L_25:
        /*0078*/ 	.byte	0x03, 0x50
        /*007a*/ 	.short	0x0000


	//----- nvinfo : EIATTR_MAXREG_COUNT
	.align		4
        /*007c*/ 	.byte	0x03, 0x1b
        /*007e*/ 	.short	0x00ff


	//----- nvinfo : EIATTR_EXIT_INSTR_OFFSETS
	.align		4
        /*0080*/ 	.byte	0x04, 0x1c
        /*0082*/ 	.short	(.L_27 - .L_26)


	//   ....[0]....
.L_26:
        /*0084*/ 	.word	0x00000330


	//   ....[1]....
        /*0088*/ 	.word	0x00000350


	//----- nvinfo : EIATTR_REQNTID
	.align		4
.L_27:
        /*008c*/ 	.byte	0x04, 0x10
        /*008e*/ 	.short	(.L_29 - .L_28)
.L_28:
        /*0090*/ 	.word	0x00000080
        /*0094*/ 	.word	0x00000001
        /*0098*/ 	.word	0x00000001


	//----- nvinfo : EIATTR_CBANK_PARAM_SIZE
	.align		4
.L_29:
        /*009c*/ 	.byte	0x03, 0x19
        /*009e*/ 	.short	0x0034


	//----- nvinfo : EIATTR_PARAM_CBANK
	.align		4
        /*00a0*/ 	.byte	0x04, 0x0a
        /*00a2*/ 	.short	(.L_31 - .L_30)
	.align		4
.L_30:
        /*00a4*/ 	.word	index@(.nv.constant0.triton_poi_fused__native_batch_norm_legit_no_training_relu_1)
        /*00a8*/ 	.short	0x0210
        /*00aa*/ 	.short	0x0034


	//----- nvinfo : EIATTR_SW_WAR
	.align		4
.L_31:
        /*00ac*/ 	.byte	0x04, 0x36
        /*00ae*/ 	.short	(.L_33 - .L_32)
.L_32:
        /*00b0*/ 	.word	0x00000008
.L_33:


//--------------------- .nv.callgraph             --------------------------
	.section	.nv.callgraph,"",@"SHT_CUDA_CALLGRAPH"
	.align	4
	.sectionentsize	8
	.align		4
        /*0000*/ 	.word	0x00000000
	.align		4
        /*0004*/ 	.word	0xffffffff
	.align		4
        /*0008*/ 	.word	0x00000000
	.align		4
        /*000c*/ 	.word	0xfffffffe
	.align		4
        /*0010*/ 	.word	0x00000000
	.align		4
        /*0014*/ 	.word	0xfffffffd
	.align		4
        /*0018*/ 	.word	0x00000000
	.align		4
        /*001c*/ 	.word	0xfffffffc


//--------------------- .nv.constant4             --------------------------
	.section	.nv.constant4,"a",@progbits
	.align	8
	.align		8
.nv.constant4:
        /*0000*/ 	.dword	_$_str
	.align		8
        /*0008*/ 	.dword	_$_str_$_2


//--------------------- .text.triton_poi_fused__native_batch_norm_legit_no_training_relu_1 --------------------------
	.section	.text.triton_poi_fused__native_batch_norm_legit_no_training_relu_1,"ax",@progbits
	.align	128
        .global         triton_poi_fused__native_batch_norm_legit_no_training_relu_1
        .type           triton_poi_fused__native_batch_norm_legit_no_training_relu_1,@function
        .size           triton_poi_fused__native_batch_norm_legit_no_training_relu_1,(.L_x_1 - triton_poi_fused__native_batch_norm_legit_no_training_relu_1)
        .other          triton_poi_fused__native_batch_norm_legit_no_training_relu_1,@"STO_CUDA_ENTRY STV_DEFAULT"
triton_poi_fused__native_batch_norm_legit_no_training_relu_1:
.text.triton_poi_fused__native_batch_norm_legit_no_training_relu_1:
[----:B------:R-:W0:Y:S01]  /*0000*/  LDC R1, c[0x0][0x28] ;  /* 0x00000a00ff017b82 */ /* 0x000e220000000800 */
[----:B------:R-:W1:Y:S07]  /*0010*/  S2R R0, SR_TID.X ;  /* 0x0000000000007919 */ /* 0x000e6e0000002100 */
[----:B------:R-:W2:Y:S01]  /*0020*/  LDC.64 R8, c[0x0][0x220] ;  /* 0x00008800ff087b82 */ /* 0x000ea20000000a00 */
[----:B------:R-:W-:Y:S01]  /*0030*/  HFMA2.MMA R14, -RZ, RZ, 0, 0 ;  /* 0x00000000ff0e7435 */ /* 0x000fe200000001ff */
[----:B------:R-:W-:Y:S01]  /*0040*/  ULDC.64 UR4, c[0x0][0x208] ;  /* 0x0000820000047ab9 */ /* 0x000fe20000000a00 */
[----:B------:R-:W3:Y:S05]  /*0050*/  S2R R3, SR_CTAID.X ;  /* 0x0000000000037919 */ /* 0x000eea0000002500 */
[----:B------:R-:W4:Y:S08]  /*0060*/  LDC.64 R6, c[0x0][0x218] ;  /* 0x00008600ff067b82 */ /* 0x000f300000000a00 */
[----:B------:R-:W5:Y:S08]  /*0070*/  LDC.64 R10, c[0x0][0x228] ;  /* 0x00008a00ff0a7b82 */ /* 0x000f700000000a00 */
[----:B------:R-:W4:Y:S01]  /*0080*/  LDC.64 R12, c[0x0][0x230] ;  /* 0x00008c00ff0c7b82 */ /* 0x000f220000000a00 */
[----:B-1----:R-:W-:-:S02]  /*0090*/  LOP3.LUT R0, R0, 0x7f, RZ, 0xc0, !PT ;  /* 0x0000007f00007812 */ /* 0x002fc400078ec0ff */
[----:B---3--:R-:W-:Y:S02]  /*00a0*/  SHF.R.S32.HI R2, RZ, 0x18, R3 ;  /* 0x00000018ff027819 */ /* 0x008fe40000011403 */
[----:B------:R-:W-:Y:S02]  /*00b0*/  LEA R0, R3, R0, 0x7 ;  /* 0x0000000003007211 */ /* 0x000fe400078e38ff */
[----:B------:R-:W-:Y:S02]  /*00c0*/  SGXT R3, R2, 0x1 ;  /* 0x000000010203781a */ /* 0x000fe40000000200 */
[----:B------:R-:W-:Y:S02]  /*00d0*/  ISETP.GE.AND P0, PT, R0, 0x600, PT ;  /* 0x000006000000780c */ /* 0x000fe40003f06270 */
[----:B------:R-:W-:-:S04]  /*00e0*/  LEA.HI R3, R3, R0, RZ, 0x4 ;  /* 0x0000000003037211 */ /* 0x000fc800078f20ff */
[----:B------:R-:W-:-:S05]  /*00f0*/  SHF.R.S32.HI R3, RZ, 0x4, R3 ;  /* 0x00000004ff037819 */ /* 0x000fca0000011403 */
[----:B------:R-:W-:-:S05]  /*0100*/  IMAD.HI R2, R3, 0x2aaaaaab, RZ ;  /* 0x2aaaaaab03027827 */ /* 0x000fca00078e02ff */
[----:B------:R-:W-:-:S04]  /*0110*/  SHF.R.U32.HI R5, RZ, 0x1f, R2 ;  /* 0x0000001fff057819 */ /* 0x000fc80000011602 */
[----:B------:R-:W-:Y:S02]  /*0120*/  LEA.HI R2, R2, R5, RZ, 0x1e ;  /* 0x0000000502027211 */ /* 0x000fe400078ff0ff */
[----:B------:R-:W1:Y:S03]  /*0130*/  LDC.64 R4, c[0x0][0x210] ;  /* 0x00008400ff047b82 */ /* 0x000e660000000a00 */
[----:B------:R-:W-:-:S04]  /*0140*/  IMAD R15, R2, -0x18, R3 ;  /* 0xffffffe8020f7824 */ /* 0x000fc800078e0203 */
[----:B--2---:R-:W-:-:S05]  /*0150*/  IMAD.WIDE R8, R15, 0x4, R8 ;  /* 0x000000040f087825 */ /* 0x004fca00078e0208 */
[----:B------:R5:W2:Y:S01]  /*0160*/  @!P0 LDG.E.EL R14, desc[UR4][R8.64] ;  /* 0x00000004080e8981 */ /* 0x000aa2000c2e1900 */
[----:B------:R-:W-:Y:S01]  /*0170*/  CS2R R2, SRZ ;  /* 0x0000000000027805 */ /* 0x000fe2000001ff00 */
[----:B----4-:R-:W-:-:S05]  /*0180*/  IMAD.WIDE R6, R15, 0x4, R6 ;  /* 0x000000040f067825 */ /* 0x010fca00078e0206 */
[----:B------:R3:W4:Y:S01]  /*0190*/  @!P0 LDG.E.EL R3, desc[UR4][R6.64] ;  /* 0x0000000406038981 */ /* 0x000722000c2e1900 */
[----:B-1----:R-:W-:-:S04]  /*01a0*/  IMAD.WIDE R4, R0, 0x4, R4 ;  /* 0x0000000400047825 */ /* 0x002fc800078e0204 */
[C---:B-----5:R-:W-:Y:S01]  /*01b0*/  IMAD.WIDE R8, R15.reuse, 0x4, R10 ;  /* 0x000000040f087825 */ /* 0x060fe200078e020a */
[----:B------:R1:W4:Y:S03]  /*01c0*/  @!P0 LDG.E R2, desc[UR4][R4.64] ;  /* 0x0000000404028981 */ /* 0x000326000c1e1900 */
[----:B0-----:R-:W-:Y:S01]  /*01d0*/  IMAD.WIDE R10, R15, 0x4, R12 ;  /* 0x000000040f0a7825 */ /* 0x001fe200078e020c */
[----:B------:R-:W-:-:S06]  /*01e0*/  CS2R R12, SRZ ;  /* 0x00000000000c7805 */ /* 0x000fcc000001ff00 */
[----:B------:R-:W5:Y:S01]  /*01f0*/  @!P0 LDG.E.EL R12, desc[UR4][R8.64] ;  /* 0x00000004080c8981 */ /* 0x000f62000c2e1900 */
[----:B---3--:R-:W-:Y:S01]  /*0200*/  MOV R6, 0x3e800000 ;  /* 0x3e80000000067802 */ /* 0x008fe20000000f00 */
[----:B-1----:R-:W0:Y:S02]  /*0210*/  LDC.64 R4, c[0x0][0x238] ;  /* 0x00008e00ff047b82 */ /* 0x002e240000000a00 */
[----:B------:R-:W5:Y:S01]  /*0220*/  @!P0 LDG.E.EL R13, desc[UR4][R10.64] ;  /* 0x000000040a0d8981 */ /* 0x000f62000c2e1900 */
[----:B--2---:R-:W-:-:S04]  /*0230*/  FADD R14, R14, 9.9999997473787516356e-06 ;  /* 0x3727c5ac0e0e7421 */ /* 0x004fc80000000000 */
[----:B------:R-:W1:Y:S02]  /*0240*/  MUFU.SQRT R15, R14 ;  /* 0x0000000e000f7308 */ /* 0x000e640000002000 */
[C---:B-1----:R-:W-:Y:S02]  /*0250*/  FSETP.GT.AND P1, PT, R15.reuse, 8.50705917302346158658e+37, PT ;  /* 0x7e8000000f00780b */ /* 0x042fe40003f24000 */
[----:B------:R-:W-:-:S11]  /*0260*/  FSETP.GEU.AND P2, PT, R15, 1.175494350822287508e-38, PT ;  /* 0x008000000f00780b */ /* 0x000fd60003f4e000 */
[----:B------:R-:W-:-:S04]  /*0270*/  @P1 FMUL R15, R15, 0.25 ;  /* 0x3e8000000f0f1820 */ /* 0x000fc80000400000 */
[----:B------:R-:W-:-:S06]  /*0280*/  @!P2 FMUL R15, R15, 16777216 ;  /* 0x4b8000000f0fa820 */ /* 0x000fcc0000400000 */
[----:B------:R-:W1:Y:S01]  /*0290*/  MUFU.RCP R15, R15 ;  /* 0x0000000f000f7308 */ /* 0x000e620000001000 */
[----:B------:R-:W-:Y:S01]  /*02a0*/  FSEL R6, R6, 1, P1 ;  /* 0x3f80000006067808 */ /* 0x000fe20000800000 */
[----:B----4-:R-:W-:-:S04]  /*02b0*/  FADD R2, -R3, R2 ;  /* 0x0000000203027221 */ /* 0x010fc80000000100 */
[----:B------:R-:W-:-:S04]  /*02c0*/  @!P2 FMUL R6, R6, 16777216 ;  /* 0x4b8000000606a820 */ /* 0x000fc80000400000 */
[----:B-1----:R-:W-:-:S04]  /*02d0*/  FMUL R3, R15, R6 ;  /* 0x000000060f037220 */ /* 0x002fc80000400000 */
[----:B------:R-:W-:-:S04]  /*02e0*/  FMUL R2, R2, R3 ;  /* 0x0000000302027220 */ /* 0x000fc80000400000 */
[----:B-----5:R-:W-:Y:S01]  /*02f0*/  FFMA R12, R2, R12, R13 ;  /* 0x0000000c020c7223 */ /* 0x020fe2000000000d */
[----:B0-----:R-:W-:-:S04]  /*0300*/  IMAD.WIDE R2, R0, 0x4, R4 ;  /* 0x0000000400027825 */ /* 0x001fc800078e0204 */
[----:B------:R-:W-:-:S04]  /*0310*/  FSETP.GEU.AND P1, PT, R12, RZ, PT ;  /* 0x000000ff0c00720b */ /* 0x000fc80003f2e000 */
[----:B------:R-:W-:Y:S01]  /*0320*/  FSEL R5, R12, RZ, P1 ;  /* 0x000000ff0c057208 */ /* 0x000fe20000800000 */
[----:B------:R-:W-:Y:S08]  /*0330*/  @P0 EXIT ;  /* 0x000000000000094d */ /* 0x000ff00003800000 */
[----:B------:R-:W-:Y:S01]  /*0340*/  STG.E desc[UR4][R2.64], R5 ;  /* 0x0000000502007986 */ /* 0x000fe2000c101904 */
[----:B------:R-:W-:Y:S05]  /*0350*/  EXIT ;  /* 0x000000000000794d */ /* 0x000fea0003800000 */
.L_x_0:
[----:B------:R-:W-:-:S00]  /*0360*/  BRA `(.L_x_0) ;  /* 0xfffffffc00fc7947 */ /* 0x000fc0000383ffff */
[----:B------:R-:W-:-:S00]  /*0370*/  NOP ;  /* 0x0000000000007918 */ /* 0x000fc00000000000 */
        /* <DEDUP_REMOVED lines=8> */
.L_x_1:


//--------------------- .nv.global.init           --------------------------
	.section	.nv.global.init,"aw",@progbits
.nv.global.init:
	.type		_$_str,@object
	.size		_$_str,(_$_str_$_2 - _$_str)
_$_str:
        /*0000*/ 	.byte	0x5f, 0x5f, 0x43, 0x55, 0x44, 0x41, 0x5f, 0x46, 0x54, 0x5a, 0x00
	.type		_$_str_$_2,@object
	.size		_$_str_$_2,(.L_1 - _$_str_$_2)
_$_str_$_2:
        /*000b*/ 	.byte	0x5f, 0x5f, 0x43, 0x55, 0x44, 0x41, 0x5f, 0x50, 0x52, 0x45, 0x43, 0x5f, 0x53, 0x51, 0x52, 0x54
        /*001b*/ 	.byte	0x00
.L_1:


//--------------------- .nv.constant0.triton_poi_fused__native_batch_norm_legit_no_training_relu_1 --------------------------
	.section	.nv.constant0.triton_poi_fused__native_batch_norm_legit_no_training_relu_1,"a",@progbits
	.sectionflags	@""
	.align	4
.nv.constant0.triton_poi_fused__native_batch_norm_legit_no_training_relu_1:
	.zero		580
